	.headerflags	@"EF_CUDA_TEXMODE_UNIFIED EF_CUDA_64BIT_ADDRESS EF_CUDA_ACCELERATORS EF_CUDA_SM90 EF_CUDA_VIRTUAL_SM(EF_CUDA_SM90)"
	.elftype	@"ET_EXEC"


//--------------------- .nv.info                  --------------------------
	.section	.nv.info,"",@"SHT_CUDA_INFO"
	.align	4


	//----- nvinfo : EIATTR_REGCOUNT
	.align		4
        /*0000*/ 	.byte	0x04, 0x2f
        /*0002*/ 	.short	(.L_1 - .L_0)
	.align		4
.L_0:
        /*0004*/ 	.word	index@(triton_poi_fused_4)
        /*0008*/ 	.word	0x00000018


	//----- nvinfo : EIATTR_MIN_STACK_SIZE
	.align		4
.L_1:
        /*000c*/ 	.byte	0x04, 0x12
        /*000e*/ 	.short	(.L_3 - .L_2)
	.align		4
.L_2:
        /*0010*/ 	.word	index@(triton_poi_fused_4)
        /*0014*/ 	.word	0x00000000


	//----- nvinfo : EIATTR_FRAME_SIZE
	.align		4
.L_3:
        /*0018*/ 	.byte	0x04, 0x11
        /*001a*/ 	.short	(.L_5 - .L_4)
	.align		4
.L_4:
        /*001c*/ 	.word	index@(triton_poi_fused_4)
        /*0020*/ 	.word	0x00000000


	//----- nvinfo : EIATTR_MIN_STACK_SIZE
	.align		4
.L_5:
        /*0024*/ 	.byte	0x04, 0x12
        /*0026*/ 	.short	(.L_7 - .L_6)
	.align		4
.L_6:
        /*0028*/ 	.word	index@(triton_poi_fused_4)
        /*002c*/ 	.word	0x00000000
.L_7:


//--------------------- .nv.info.triton_poi_fused_4 --------------------------
	.section	.nv.info.triton_poi_fused_4,"",@"SHT_CUDA_INFO"
	.sectionflags	@""
	.align	4


	//----- nvinfo : EIATTR_CUDA_API_VERSION
	.align		4
        /*0000*/ 	.byte	0x04, 0x37
        /*0002*/ 	.short	(.L_9 - .L_8)
.L_8:
        /*0004*/ 	.word	0x0000007c


	//----- nvinfo : EIATTR_KPARAM_INFO
	.align		4
.L_9:
        /*0008*/ 	.byte	0x04, 0x17
        /*000a*/ 	.short	(.L_11 - .L_10)
.L_10:
        /*000c*/ 	.word	0x00000000
        /*0010*/ 	.short	0x0003
        /*0012*/ 	.short	0x0014
        /*0014*/ 	.byte	0x00, 0xf0, 0x11, 0x00


	//----- nvinfo : EIATTR_KPARAM_INFO
	.align		4
.L_11:
        /*0018*/ 	.byte	0x04, 0x17
        /*001a*/ 	.short	(.L_13 - .L_12)
.L_12:
        /*001c*/ 	.word	0x00000000
        /*0020*/ 	.short	0x0002
        /*0022*/ 	.short	0x0010
        /*0024*/ 	.byte	0x00, 0xf0, 0x11, 0x00


	//----- nvinfo : EIATTR_KPARAM_INFO
	.align		4
.L_13:
        /*0028*/ 	.byte	0x04, 0x17
        /*002a*/ 	.short	(.L_15 - .L_14)
.L_14:
        /*002c*/ 	.word	0x00000000
        /*0030*/ 	.short	0x0001
        /*0032*/ 	.short	0x0008
        /*0034*/ 	.byte	0x00, 0xf4, 0x21, 0x00


	//----- nvinfo : EIATTR_KPARAM_INFO
	.align		4
.L_15:
        /*0038*/ 	.byte	0x04, 0x17
        /*003a*/ 	.short	(.L_17 - .L_16)
.L_16:
        /*003c*/ 	.word	0x00000000
        /*0040*/ 	.short	0x0000
        /*0042*/ 	.short	0x0000
        /*0044*/ 	.byte	0x00, 0xf4, 0x21, 0x00


	//----- nvinfo : EIATTR_SPARSE_MMA_MASK
	.align		4
.L_17:
        /*0048*/ 	.byte	0x03, 0x50
        /*004a*/ 	.short	0x0000


	//----- nvinfo : EIATTR_MAXREG_COUNT
	.align		4
        /*004c*/ 	.byte	0x03, 0x1b
        /*004e*/ 	.short	0x00ff


	//----- nvinfo : EIATTR_EXIT_INSTR_OFFSETS
	.align		4
        /*0050*/ 	.byte	0x04, 0x1c
        /*0052*/ 	.short	(.L_19 - .L_18)


	//   ....[0]....
.L_18:
        /*0054*/ 	.word	0x00000490


	//   ....[1]....
        /*0058*/ 	.word	0x000004f0


	//----- nvinfo : EIATTR_REQNTID
	.align		4
.L_19:
        /*005c*/ 	.byte	0x04, 0x10
        /*005e*/ 	.short	(.L_21 - .L_20)
.L_20:
        /*0060*/ 	.word	0x00000080
        /*0064*/ 	.word	0x00000001
        /*0068*/ 	.word	0x00000001


	//----- nvinfo : EIATTR_CBANK_PARAM_SIZE
	.align		4
.L_21:
        /*006c*/ 	.byte	0x03, 0x19
        /*006e*/ 	.short	0x0018


	//----- nvinfo : EIATTR_PARAM_CBANK
	.align		4
        /*0070*/ 	.byte	0x04, 0x0a
        /*0072*/ 	.short	(.L_23 - .L_22)
	.align		4
.L_22:
        /*0074*/ 	.word	index@(.nv.constant0.triton_poi_fused_4)
        /*0078*/ 	.short	0x0210
        /*007a*/ 	.short	0x0018


	//----- nvinfo : EIATTR_SW_WAR
	.align		4
.L_23:
        /*007c*/ 	.byte	0x04, 0x36
        /*007e*/ 	.short	(.L_25 - .L_24)
.L_24:
        /*0080*/ 	.word	0x00000008
.L_25:


//--------------------- .nv.callgraph             --------------------------
	.section	.nv.callgraph,"",@"SHT_CUDA_CALLGRAPH"
	.align	4
	.sectionentsize	8
	.align		4
        /*0000*/ 	.word	0x00000000
	.align		4
        /*0004*/ 	.word	0xffffffff
	.align		4
        /*0008*/ 	.word	0x00000000
	.align		4
        /*000c*/ 	.word	0xfffffffe
	.align		4
        /*0010*/ 	.word	0x00000000
	.align		4
        /*0014*/ 	.word	0xfffffffd
	.align		4
        /*0018*/ 	.word	0x00000000
	.align		4
        /*001c*/ 	.word	0xfffffffc


//--------------------- .text.triton_poi_fused_4  --------------------------
	.section	.text.triton_poi_fused_4,"ax",@progbits
	.sectionflags	@"SHF_BARRIERS=1"
	.align	128
        .global         triton_poi_fused_4
        .type           triton_poi_fused_4,@function
        .size           triton_poi_fused_4,(.L_x_1 - triton_poi_fused_4)
        .other          triton_poi_fused_4,@"STO_CUDA_ENTRY STV_DEFAULT"
triton_poi_fused_4:
.text.triton_poi_fused_4:
[----:B------:R-:W0:Y:S01]  /*0000*/  LDC R1, c[0x0][0x28] ;  /* 0x00000a00ff017b82 */ /* 0x000e220000000800 */
[----:B------:R-:W1:Y:S07]  /*0010*/  S2R R3, SR_CTAID.Z ;  /* 0x0000000000037919 */ /* 0x000e6e0000002700 */
[----:B------:R-:W1:Y:S01]  /*0020*/  S2UR UR4, SR_CTAID.Y ;  /* 0x00000000000479c3 */ /* 0x000e620000002600 */
[----:B------:R-:W-:Y:S01]  /*0030*/  CS2R R6, SRZ ;  /* 0x0000000000067805 */ /* 0x000fe2000001ff00 */
[----:B------:R-:W-:Y:S01]  /*0040*/  ULDC.64 UR6, c[0x0][0x208] ;  /* 0x0000820000067ab9 */ /* 0x000fe20000000a00 */
[----:B------:R-:W2:Y:S01]  /*0050*/  S2R R0, SR_CTAID.X ;  /* 0x0000000000007919 */ /* 0x000ea20000002500 */
[----:B------:R-:W3:Y:S04]  /*0060*/  S2R R10, SR_TID.X ;  /* 0x00000000000a7919 */ /* 0x000ee80000002100 */
[----:B------:R-:W1:Y:S08]  /*0070*/  LDC R2, c[0x0][0x10] ;  /* 0x00000400ff027b82 */ /* 0x000e700000000800 */
[----:B------:R-:W4:Y:S01]  /*0080*/  LDC.64 R8, c[0x0][0x210] ;  /* 0x00008400ff087b82 */ /* 0x000f220000000a00 */
[----:B-1----:R-:W-:-:S02]  /*0090*/  IMAD R3, R3, R2, UR4 ;  /* 0x0000000403037e24 */ /* 0x002fc4000f8e0202 */
[----:B--2---:R-:W-:Y:S02]  /*00a0*/  IMAD.SHL.U32 R2, R0, 0x2, RZ ;  /* 0x0000000200027824 */ /* 0x004fe400078e00ff */
[----:B------:R-:W-:-:S03]  /*00b0*/  IMAD.SHL.U32 R3, R3, 0x200, RZ ;  /* 0x0000020003037824 */ /* 0x000fc600078e00ff */
[----:B------:R-:W-:Y:S02]  /*00c0*/  ISETP.GE.AND P0, PT, R2, 0x2, PT ;  /* 0x000000020200780c */ /* 0x000fe40003f06270 */
[----:B---3--:R-:W-:-:S04]  /*00d0*/  LOP3.LUT R5, R3, 0x7f, R10, 0xf8, !PT ;  /* 0x0000007f03057812 */ /* 0x008fc800078ef80a */
[C---:B------:R-:W-:Y:S01]  /*00e0*/  ISETP.LT.AND P1, PT, R5.reuse, 0x40000, !P0 ;  /* 0x000400000500780c */ /* 0x040fe20004721270 */
[C-C-:B------:R-:W-:Y:S01]  /*00f0*/  IMAD.IADD R4, R5.reuse, 0x1, R0.reuse ;  /* 0x0000000105047824 */ /* 0x140fe200078e0200 */
[C---:B------:R-:W-:Y:S02]  /*0100*/  LOP3.LUT R11, R5.reuse, 0x80, RZ, 0xfc, !PT ;  /* 0x00000080050b7812 */ /* 0x040fe400078efcff */
[C---:B------:R-:W-:Y:S01]  /*0110*/  LOP3.LUT R13, R5.reuse, 0x100, RZ, 0xfc, !PT ;  /* 0x00000100050d7812 */ /* 0x040fe200078efcff */
[----:B------:R-:W-:Y:S01]  /*0120*/  IMAD.SHL.U32 R17, R4, 0x2, RZ ;  /* 0x0000000204117824 */ /* 0x000fe200078e00ff */
[----:B------:R-:W-:Y:S02]  /*0130*/  LOP3.LUT R5, R5, 0x180, RZ, 0xfc, !PT ;  /* 0x0000018005057812 */ /* 0x000fe400078efcff */
[C---:B------:R-:W-:Y:S01]  /*0140*/  ISETP.LT.AND P2, PT, R11.reuse, 0x40000, !P0 ;  /* 0x000400000b00780c */ /* 0x040fe20004741270 */
[--C-:B------:R-:W-:Y:S01]  /*0150*/  IMAD.IADD R11, R11, 0x1, R0.reuse ;  /* 0x000000010b0b7824 */ /* 0x100fe200078e0200 */
[C---:B------:R-:W-:Y:S01]  /*0160*/  ISETP.LT.AND P3, PT, R13.reuse, 0x40000, !P0 ;  /* 0x000400000d00780c */ /* 0x040fe20004761270 */
[--C-:B------:R-:W-:Y:S01]  /*0170*/  IMAD.IADD R13, R13, 0x1, R0.reuse ;  /* 0x000000010d0d7824 */ /* 0x100fe200078e0200 */
[C---:B------:R-:W-:Y:S01]  /*0180*/  ISETP.LT.AND P0, PT, R5.reuse, 0x40000, !P0 ;  /* 0x000400000500780c */ /* 0x040fe20004701270 */
[----:B------:R-:W-:-:S02]  /*0190*/  IMAD.IADD R5, R5, 0x1, R0 ;  /* 0x0000000105057824 */ /* 0x000fc400078e0200 */
[----:B------:R-:W-:Y:S02]  /*01a0*/  IMAD.SHL.U32 R11, R11, 0x2, RZ ;  /* 0x000000020b0b7824 */ /* 0x000fe400078e00ff */
[----:B------:R-:W-:Y:S02]  /*01b0*/  IMAD.SHL.U32 R13, R13, 0x2, RZ ;  /* 0x000000020d0d7824 */ /* 0x000fe400078e00ff */
[----:B------:R-:W-:Y:S01]  /*01c0*/  IMAD.SHL.U32 R15, R5, 0x2, RZ ;  /* 0x00000002050f7824 */ /* 0x000fe200078e00ff */
[----:B------:R-:W-:Y:S01]  /*01d0*/  CS2R R4, SRZ ;  /* 0x0000000000047805 */ /* 0x000fe2000001ff00 */
[----:B----4-:R-:W-:-:S04]  /*01e0*/  IMAD.WIDE R16, R17, 0x4, R8 ;  /* 0x0000000411107825 */ /* 0x010fc800078e0208 */
[--C-:B------:R-:W-:Y:S01]  /*01f0*/  IMAD.WIDE R18, R11, 0x4, R8.reuse ;  /* 0x000000040b127825 */ /* 0x100fe200078e0208 */
[----:B------:R1:W2:Y:S03]  /*0200*/  @P1 LDG.E.EL.64 R6, desc[UR6][R16.64] ;  /* 0x0000000610061981 */ /* 0x0002a6000c2e1b00 */
[--C-:B------:R-:W-:Y:S01]  /*0210*/  IMAD.WIDE R20, R13, 0x4, R8.reuse ;  /* 0x000000040d147825 */ /* 0x100fe200078e0208 */
[----:B------:R-:W-:Y:S01]  /*0220*/  CS2R R12, SRZ ;  /* 0x00000000000c7805 */ /* 0x000fe2000001ff00 */
[----:B------:R3:W4:Y:S02]  /*0230*/  @P2 LDG.E.EL.64 R4, desc[UR6][R18.64] ;  /* 0x0000000612042981 */ /* 0x000724000c2e1b00 */
[----:B------:R-:W-:Y:S01]  /*0240*/  IMAD.WIDE R8, R15, 0x4, R8 ;  /* 0x000000040f087825 */ /* 0x000fe200078e0208 */
[----:B------:R-:W-:Y:S02]  /*0250*/  CS2R R14, SRZ ;  /* 0x00000000000e7805 */ /* 0x000fe4000001ff00 */
[----:B------:R-:W5:Y:S04]  /*0260*/  @P3 LDG.E.EL.64 R12, desc[UR6][R20.64] ;  /* 0x00000006140c3981 */ /* 0x000f68000c2e1b00 */
[----:B------:R-:W5:Y:S01]  /*0270*/  @P0 LDG.E.EL.64 R14, desc[UR6][R8.64] ;  /* 0x00000006080e0981 */ /* 0x000f62000c2e1b00 */
[----:B------:R-:W1:Y:S01]  /*0280*/  S2UR UR5, SR_CgaCtaId ;  /* 0x00000000000579c3 */ /* 0x000e620000008800 */
[----:B------:R-:W-:Y:S01]  /*0290*/  UMOV UR4, 0x400 ;  /* 0x0000040000047882 */ /* 0x000fe20000000000 */
[----:B------:R-:W-:Y:S01]  /*02a0*/  LOP3.LUT R11, R10, 0x7f, RZ, 0xc0, !PT ;  /* 0x0000007f0a0b7812 */ /* 0x000fe200078ec0ff */
[----:B01----:R-:W-:-:S06]  /*02b0*/  UPRMT UR4, UR5, 0x654, UR4 ;  /* 0x0000065405047896 */ /* 0x003fcc0008000004 */
[----:B------:R-:W-:Y:S01]  /*02c0*/  LEA R17, R11, UR4, 0x2 ;  /* 0x000000040b117c11 */ /* 0x000fe2000f8e10ff */
[----:B------:R-:W-:-:S05]  /*02d0*/  IMAD.SHL.U32 R10, R10, 0x4, RZ ;  /* 0x000000040a0a7824 */ /* 0x000fca00078e00ff */
[----:B------:R-:W-:-:S04]  /*02e0*/  LOP3.LUT R16, R10, 0x1fc, RZ, 0xc0, !PT ;  /* 0x000001fc0a107812 */ /* 0x000fc800078ec0ff */
[----:B---3--:R-:W-:Y:S02]  /*02f0*/  LEA R18, R16, UR4, 0x2 ;  /* 0x0000000410127c11 */ /* 0x008fe4000f8e10ff */
[----:B------:R-:W-:-:S04]  /*0300*/  LOP3.LUT R3, R3, R16, RZ, 0xfc, !PT ;  /* 0x0000001003037212 */ /* 0x000fc800078efcff */
[----:B------:R-:W-:-:S04]  /*0310*/  ISETP.GE.AND P0, PT, R3, 0x40000, PT ;  /* 0x000400000300780c */ /* 0x000fc80003f06270 */
[----:B------:R-:W-:Y:S01]  /*0320*/  ISETP.LT.AND P1, PT, R2, 0x2, !P0 ;  /* 0x000000020200780c */ /* 0x000fe20004721270 */
[----:B--2---:R-:W-:Y:S04]  /*0330*/  STS [R17], R6 ;  /* 0x0000000611007388 */ /* 0x004fe80000000800 */
[----:B------:R0:W-:Y:S04]  /*0340*/  STS [R17+0x810], R7 ;  /* 0x0008100711007388 */ /* 0x0001e80000000800 */
[----:B----4-:R1:W-:Y:S04]  /*0350*/  STS [R17+0x200], R4 ;  /* 0x0002000411007388 */ /* 0x0103e80000000800 */
[----:B------:R-:W-:Y:S01]  /*0360*/  STS [R17+0xa10], R5 ;  /* 0x000a100511007388 */ /* 0x000fe20000000800 */
[----:B0-----:R-:W0:Y:S03]  /*0370*/  LDC.64 R6, c[0x0][0x218] ;  /* 0x00008600ff067b82 */ /* 0x001e260000000a00 */
[----:B-----5:R2:W-:Y:S04]  /*0380*/  STS [R17+0x400], R12 ;  /* 0x0004000c11007388 */ /* 0x0205e80000000800 */
[----:B------:R-:W-:Y:S04]  /*0390*/  STS [R17+0xc10], R13 ;  /* 0x000c100d11007388 */ /* 0x000fe80000000800 */
[----:B------:R-:W-:Y:S04]  /*03a0*/  STS [R17+0x600], R14 ;  /* 0x0006000e11007388 */ /* 0x000fe80000000800 */
[----:B------:R-:W-:Y:S01]  /*03b0*/  STS [R17+0xe10], R15 ;  /* 0x000e100f11007388 */ /* 0x000fe20000000800 */
[----:B------:R-:W-:Y:S01]  /*03c0*/  BAR.SYNC.DEFER_BLOCKING 0x0 ;  /* 0x0000000000007b1d */ /* 0x000fe20000010000 */
[----:B-1----:R-:W-:-:S04]  /*03d0*/  SHF.R.S32.HI R4, RZ, 0x1f, R3 ;  /* 0x0000001fff047819 */ /* 0x002fc80000011403 */
[----:B------:R-:W-:Y:S01]  /*03e0*/  LEA.HI R4, R4, R3, RZ, 0x9 ;  /* 0x0000000304047211 */ /* 0x000fe200078f48ff */
[----:B------:R-:W1:Y:S03]  /*03f0*/  LDS.128 R8, [R18] ;  /* 0x0000000012087984 */ /* 0x000e660000000c00 */
[----:B--2---:R-:W-:Y:S02]  /*0400*/  LOP3.LUT R12, R4, 0xfffffe00, RZ, 0xc0, !PT ;  /* 0xfffffe00040c7812 */ /* 0x004fe400078ec0ff */
[----:B------:R-:W-:-:S03]  /*0410*/  SHF.R.S32.HI R5, RZ, 0x9, R4 ;  /* 0x00000009ff057819 */ /* 0x000fc60000011404 */
[----:B------:R-:W-:Y:S02]  /*0420*/  IMAD.IADD R12, R3, 0x1, -R12 ;  /* 0x00000001030c7824 */ /* 0x000fe400078e0a0c */
[----:B------:R-:W-:Y:S02]  /*0430*/  IMAD.IADD R3, R5, 0x1, R0 ;  /* 0x0000000105037824 */ /* 0x000fe400078e0200 */
[----:B------:R-:W-:Y:S02]  /*0440*/  VIADD R0, R2, 0x1 ;  /* 0x0000000102007836 */ /* 0x000fe40000000000 */
[----:B------:R-:W-:-:S03]  /*0450*/  IMAD R3, R3, 0x400, R12 ;  /* 0x0000040003037824 */ /* 0x000fc600078e020c */
[----:B------:R-:W-:Y:S01]  /*0460*/  ISETP.LT.AND P0, PT, R0, 0x2, !P0 ;  /* 0x000000020000780c */ /* 0x000fe20004701270 */
[----:B0-----:R-:W-:-:S05]  /*0470*/  IMAD.WIDE R2, R3, 0x4, R6 ;  /* 0x0000000403027825 */ /* 0x001fca00078e0206 */
[----:B-1----:R0:W-:Y:S07]  /*0480*/  @P1 STG.E.128 desc[UR6][R2.64], R8 ;  /* 0x0000000802001986 */ /* 0x0021ee000c101d06 */
[----:B0-----:R-:W-:Y:S05]  /*0490*/  @!P0 EXIT ;  /* 0x000000000000894d */ /* 0x001fea0003800000 */
[----:B0-----:R-:W0:Y:S01]  /*04a0*/  LDS.128 R8, [R18+0x810] ;  /* 0x0008100012087984 */ /* 0x001e220000000c00 */
[----:B------:R-:W-:-:S04]  /*04b0*/  IMAD R5, R5, 0x400, R12 ;  /* 0x0000040005057824 */ /* 0x000fc800078e020c */
[----:B------:R-:W-:-:S04]  /*04c0*/  IMAD R5, R0, 0x200, R5 ;  /* 0x0000020000057824 */ /* 0x000fc800078e0205 */
[----:B------:R-:W-:-:S05]  /*04d0*/  IMAD.WIDE R6, R5, 0x4, R6 ;  /* 0x0000000405067825 */ /* 0x000fca00078e0206 */
[----:B0-----:R-:W-:Y:S01]  /*04e0*/  STG.E.128 desc[UR6][R6.64], R8 ;  /* 0x0000000806007986 */ /* 0x001fe2000c101d06 */
[----:B------:R-:W-:Y:S05]  /*04f0*/  EXIT ;  /* 0x000000000000794d */ /* 0x000fea0003800000 */
.L_x_0:
[----:B------:R-:W-:-:S00]  /*0500*/  BRA `(.L_x_0) ;  /* 0xfffffffc00fc7947 */ /* 0x000fc0000383ffff */
[----:B------:R-:W-:-:S00]  /*0510*/  NOP ;  /* 0x0000000000007918 */ /* 0x000fc00000000000 */
        /* <DEDUP_REMOVED lines=14> */
.L_x_1:


//--------------------- .nv.shared.triton_poi_fused_4 --------------------------
	.section	.nv.shared.triton_poi_fused_4,"aw",@nobits
	.sectionflags	@""
	.align	16
	.zero		1024


//--------------------- .nv.constant0.triton_poi_fused_4 --------------------------
	.section	.nv.constant0.triton_poi_fused_4,"a",@progbits
	.sectionflags	@""
	.align	4
.nv.constant0.triton_poi_fused_4:
	.zero		552
